	.headerflags	@"EF_CUDA_TEXMODE_UNIFIED EF_CUDA_64BIT_ADDRESS EF_CUDA_ACCELERATORS EF_CUDA_SM90 EF_CUDA_VIRTUAL_SM(EF_CUDA_SM90)"
	.elftype	@"ET_EXEC"


//--------------------- .nv.info                  --------------------------
	.section	.nv.info,"",@"SHT_CUDA_INFO"
	.align	4


	//----- nvinfo : EIATTR_REGCOUNT
	.align		4
        /*0000*/ 	.byte	0x04, 0x2f
        /*0002*/ 	.short	(.L_3 - .L_2)
	.align		4
.L_2:
        /*0004*/ 	.word	index@(triton_poi_fused__native_batch_norm_legit_no_training_hardtanh_20)
        /*0008*/ 	.word	0x00000010


	//----- nvinfo : EIATTR_MIN_STACK_SIZE
	.align		4
.L_3:
        /*000c*/ 	.byte	0x04, 0x12
        /*000e*/ 	.short	(.L_5 - .L_4)
	.align		4
.L_4:
        /*0010*/ 	.word	index@(triton_poi_fused__native_batch_norm_legit_no_training_hardtanh_20)
        /*0014*/ 	.word	0x00000000


	//----- nvinfo : EIATTR_FRAME_SIZE
	.align		4
.L_5:
        /*0018*/ 	.byte	0x04, 0x11
        /*001a*/ 	.short	(.L_7 - .L_6)
	.align		4
.L_6:
        /*001c*/ 	.word	index@(triton_poi_fused__native_batch_norm_legit_no_training_hardtanh_20)
        /*0020*/ 	.word	0x00000000


	//----- nvinfo : EIATTR_MIN_STACK_SIZE
	.align		4
.L_7:
        /*0024*/ 	.byte	0x04, 0x12
        /*0026*/ 	.short	(.L_9 - .L_8)
	.align		4
.L_8:
        /*0028*/ 	.word	index@(triton_poi_fused__native_batch_norm_legit_no_training_hardtanh_20)
        /*002c*/ 	.word	0x00000000
.L_9:


//--------------------- .nv.info.triton_poi_fused__native_batch_norm_legit_no_training_hardtanh_20 --------------------------
	.section	.nv.info.triton_poi_fused__native_batch_norm_legit_no_training_hardtanh_20,"",@"SHT_CUDA_INFO"
	.sectionflags	@""
	.align	4


	//----- nvinfo : EIATTR_CUDA_API_VERSION
	.align		4
        /*0000*/ 	.byte	0x04, 0x37
        /*0002*/ 	.short	(.L_11 - .L_10)
.L_10:
        /*0004*/ 	.word	0x0000007c


	//----- nvinfo : EIATTR_KPARAM_INFO
	.align		4
.L_11:
        /*0008*/ 	.byte	0x04, 0x17
        /*000a*/ 	.short	(.L_13 - .L_12)
.L_12:
        /*000c*/ 	.word	0x00000000
        /*0010*/ 	.short	0x0006
        /*0012*/ 	.short	0x0030
        /*0014*/ 	.byte	0x00, 0xf0, 0x11, 0x00


	//----- nvinfo : EIATTR_KPARAM_INFO
	.align		4
.L_13:
        /*0018*/ 	.byte	0x04, 0x17
        /*001a*/ 	.short	(.L_15 - .L_14)
.L_14:
        /*001c*/ 	.word	0x00000000
        /*0020*/ 	.short	0x0005
        /*0022*/ 	.short	0x0028
        /*0024*/ 	.byte	0x00, 0xf4, 0x21, 0x00


	//----- nvinfo : EIATTR_KPARAM_INFO
	.align		4
.L_15:
        /*0028*/ 	.byte	0x04, 0x17
        /*002a*/ 	.short	(.L_17 - .L_16)
.L_16:
        /*002c*/ 	.word	0x00000000
        /*0030*/ 	.short	0x0004
        /*0032*/ 	.short	0x0020
        /*0034*/ 	.byte	0x00, 0xf4, 0x21, 0x00


	//----- nvinfo : EIATTR_KPARAM_INFO
	.align		4
.L_17:
        /*0038*/ 	.byte	0x04, 0x17
        /*003a*/ 	.short	(.L_19 - .L_18)
.L_18:
        /*003c*/ 	.word	0x00000000
        /*0040*/ 	.short	0x0003
        /*0042*/ 	.short	0x0018
        /*0044*/ 	.byte	0x00, 0xf4, 0x21, 0x00


	//----- nvinfo : EIATTR_KPARAM_INFO
	.align		4
.L_19:
        /*0048*/ 	.byte	0x04, 0x17
        /*004a*/ 	.short	(.L_21 - .L_20)
.L_20:
        /*004c*/ 	.word	0x00000000
        /*0050*/ 	.short	0x0002
        /*0052*/ 	.short	0x0010
        /*0054*/ 	.byte	0x00, 0xf4, 0x21, 0x00


	//----- nvinfo : EIATTR_KPARAM_INFO
	.align		4
.L_21:
        /*0058*/ 	.byte	0x04, 0x17
        /*005a*/ 	.short	(.L_23 - .L_22)
.L_22:
        /*005c*/ 	.word	0x00000000
        /*0060*/ 	.short	0x0001
        /*0062*/ 	.short	0x0008
        /*0064*/ 	.byte	0x00, 0xf4, 0x21, 0x00


	//----- nvinfo : EIATTR_KPARAM_INFO
	.align		4
.L_23:
        /*0068*/ 	.byte	0x04, 0x17
        /*006a*/ 	.short	(.L_25 - .L_24)
.L_24:
        /*006c*/ 	.word	0x00000000
        /*0070*/ 	.short	0x0000
        /*0072*/ 	.short	0x0000
        /*0074*/ 	.byte	0x00, 0xf4, 0x21, 0x00


	//----- nvinfo : EIATTR_SPARSE_MMA_MASK
	.align		4
.L_25:
        /*0078*/ 	.byte	0x03, 0x50
        /*007a*/ 	.short	0x0000


	//----- nvinfo : EIATTR_MAXREG_COUNT
	.align		4
        /*007c*/ 	.byte	0x03, 0x1b
        /*007e*/ 	.short	0x00ff


	//----- nvinfo : EIATTR_EXIT_INSTR_OFFSETS
	.align		4
        /*0080*/ 	.byte	0x04, 0x1c
        /*0082*/ 	.short	(.L_27 - .L_26)


	//   ....[0]....
.L_26:
        /*0084*/ 	.word	0x00000300


	//----- nvinfo : EIATTR_REQNTID
	.align		4
.L_27:
        /*0088*/ 	.byte	0x04, 0x10
        /*008a*/ 	.short	(.L_29 - .L_28)
.L_28:
        /*008c*/ 	.word	0x00000080
        /*0090*/ 	.word	0x00000001
        /*0094*/ 	.word	0x00000001


	//----- nvinfo : EIATTR_CBANK_PARAM_SIZE
	.align		4
.L_29:
        /*0098*/ 	.byte	0x03, 0x19
        /*009a*/ 	.short	0x0034


	//----- nvinfo : EIATTR_PARAM_CBANK
	.align		4
        /*009c*/ 	.byte	0x04, 0x0a
        /*009e*/ 	.short	(.L_31 - .L_30)
	.align		4
.L_30:
        /*00a0*/ 	.word	index@(.nv.constant0.triton_poi_fused__native_batch_norm_legit_no_training_hardtanh_20)
        /*00a4*/ 	.short	0x0210
        /*00a6*/ 	.short	0x0034


	//----- nvinfo : EIATTR_SW_WAR
	.align		4
.L_31:
        /*00a8*/ 	.byte	0x04, 0x36
        /*00aa*/ 	.short	(.L_33 - .L_32)
.L_32:
        /*00ac*/ 	.word	0x00000008
.L_33:


//--------------------- .nv.callgraph             --------------------------
	.section	.nv.callgraph,"",@"SHT_CUDA_CALLGRAPH"
	.align	4
	.sectionentsize	8
	.align		4
        /*0000*/ 	.word	0x00000000
	.align		4
        /*0004*/ 	.word	0xffffffff
	.align		4
        /*0008*/ 	.word	0x00000000
	.align		4
        /*000c*/ 	.word	0xfffffffe
	.align		4
        /*0010*/ 	.word	0x00000000
	.align		4
        /*0014*/ 	.word	0xfffffffd
	.align		4
        /*0018*/ 	.word	0x00000000
	.align		4
        /*001c*/ 	.word	0xfffffffc


//--------------------- .nv.constant4             --------------------------
	.section	.nv.constant4,"a",@progbits
	.align	8
	.align		8
.nv.constant4:
        /*0000*/ 	.dword	_$_str
	.align		8
        /*0008*/ 	.dword	_$_str_$_2


//--------------------- .text.triton_poi_fused__native_batch_norm_legit_no_training_hardtanh_20 --------------------------
	.section	.text.triton_poi_fused__native_batch_norm_legit_no_training_hardtanh_20,"ax",@progbits
	.align	128
        .global         triton_poi_fused__native_batch_norm_legit_no_training_hardtanh_20
        .type           triton_poi_fused__native_batch_norm_legit_no_training_hardtanh_20,@function
        .size           triton_poi_fused__native_batch_norm_legit_no_training_hardtanh_20,(.L_x_1 - triton_poi_fused__native_batch_norm_legit_no_training_hardtanh_20)
        .other          triton_poi_fused__native_batch_norm_legit_no_training_hardtanh_20,@"STO_CUDA_ENTRY STV_DEFAULT"
triton_poi_fused__native_batch_norm_legit_no_training_hardtanh_20:
.text.triton_poi_fused__native_batch_norm_legit_no_training_hardtanh_20:
[----:B------:R-:W-:Y:S01]  /*0000*/  LDC R1, c[0x0][0x28] ;  /* 0x00000a00ff017b82 */ /* 0x000fe20000000800 */
[----:B------:R-:W1:Y:S07]  /*0010*/  S2R R0, SR_TID.X ;  /* 0x0000000000007919 */ /* 0x000e6e0000002100 */
[----:B------:R-:W2:Y:S01]  /*0020*/  LDC.64 R6, c[0x0][0x220] ;  /* 0x00008800ff067b82 */ /* 0x000ea20000000a00 */
[----:B------:R-:W-:Y:S01]  /*0030*/  ULDC.64 UR4, c[0x0][0x208] ;  /* 0x0000820000047ab9 */ /* 0x000fe20000000a00 */
[----:B------:R-:W3:Y:S06]  /*0040*/  S2R R3, SR_CTAID.X ;  /* 0x0000000000037919 */ /* 0x000eec0000002500 */
[----:B------:R-:W4:Y:S08]  /*0050*/  LDC.64 R4, c[0x0][0x218] ;  /* 0x00008600ff047b82 */ /* 0x000f300000000a00 */
[----:B------:R-:W5:Y:S08]  /*0060*/  LDC.64 R8, c[0x0][0x228] ;  /* 0x00008a00ff087b82 */ /* 0x000f700000000a00 */
[----:B------:R-:W5:Y:S01]  /*0070*/  LDC.64 R10, c[0x0][0x230] ;  /* 0x00008c00ff0a7b82 */ /* 0x000f620000000a00 */
[----:B-1----:R-:W-:-:S02]  /*0080*/  LOP3.LUT R0, R0, 0x7f, RZ, 0xc0, !PT ;  /* 0x0000007f00007812 */ /* 0x002fc400078ec0ff */
[----:B---3--:R-:W-:Y:S02]  /*0090*/  SHF.R.S32.HI R2, RZ, 0x18, R3 ;  /* 0x00000018ff027819 */ /* 0x008fe40000011403 */
[----:B------:R-:W-:Y:S02]  /*00a0*/  LEA R0, R3, R0, 0x7 ;  /* 0x0000000003007211 */ /* 0x000fe400078e38ff */
[----:B------:R-:W-:-:S04]  /*00b0*/  SGXT R3, R2, 0x1 ;  /* 0x000000010203781a */ /* 0x000fc80000000200 */
[----:B------:R-:W-:-:S04]  /*00c0*/  LEA.HI R3, R3, R0, RZ, 0x9 ;  /* 0x0000000003037211 */ /* 0x000fc800078f48ff */
[----:B------:R-:W-:-:S04]  /*00d0*/  LOP3.LUT R3, R3, 0xfffffe00, RZ, 0xc0, !PT ;  /* 0xfffffe0003037812 */ /* 0x000fc800078ec0ff */
[----:B------:R-:W-:Y:S02]  /*00e0*/  IADD3 R13, R0, -R3, RZ ;  /* 0x80000003000d7210 */ /* 0x000fe40007ffe0ff */
[----:B------:R-:W1:Y:S03]  /*00f0*/  LDC.64 R2, c[0x0][0x210] ;  /* 0x00008400ff027b82 */ /* 0x000e660000000a00 */
[----:B--2---:R-:W-:-:S06]  /*0100*/  IMAD.WIDE R6, R13, 0x4, R6 ;  /* 0x000000040d067825 */ /* 0x004fcc00078e0206 */
[----:B------:R-:W2:Y:S01]  /*0110*/  LDG.E.EL R6, desc[UR4][R6.64] ;  /* 0x0000000406067981 */ /* 0x000ea2000c2e1900 */
[----:B----4-:R-:W-:-:S04]  /*0120*/  IMAD.WIDE R4, R13, 0x4, R4 ;  /* 0x000000040d047825 */ /* 0x010fc800078e0204 */
[C---:B-----5:R-:W-:Y:S02]  /*0130*/  IMAD.WIDE R8, R13.reuse, 0x4, R8 ;  /* 0x000000040d087825 */ /* 0x060fe400078e0208 */
[----:B------:R3:W4:Y:S02]  /*0140*/  LDG.E.EL R5, desc[UR4][R4.64] ;  /* 0x0000000404057981 */ /* 0x000724000c2e1900 */
[----:B0-----:R-:W-:Y:S02]  /*0150*/  IMAD.WIDE R10, R13, 0x4, R10 ;  /* 0x000000040d0a7825 */ /* 0x001fe400078e020a */
[----:B------:R-:W5:Y:S02]  /*0160*/  LDG.E.EL R8, desc[UR4][R8.64] ;  /* 0x0000000408087981 */ /* 0x000f64000c2e1900 */
[----:B-1----:R-:W-:Y:S02]  /*0170*/  IMAD.WIDE R2, R0, 0x4, R2 ;  /* 0x0000000400027825 */ /* 0x002fe400078e0202 */
[----:B------:R-:W5:Y:S04]  /*0180*/  LDG.E.EL R11, desc[UR4][R10.64] ;  /* 0x000000040a0b7981 */ /* 0x000f68000c2e1900 */
[----:B------:R-:W4:Y:S01]  /*0190*/  LDG.E R2, desc[UR4][R2.64] ;  /* 0x0000000402027981 */ /* 0x000f22000c1e1900 */
[----:B---3--:R-:W-:Y:S01]  /*01a0*/  HFMA2.MMA R4, -RZ, RZ, 1.625, 0 ;  /* 0x3e800000ff047435 */ /* 0x008fe200000001ff */
[----:B--2---:R-:W-:-:S04]  /*01b0*/  FADD R6, R6, 9.9999997473787516356e-06 ;  /* 0x3727c5ac06067421 */ /* 0x004fc80000000000 */
[----:B------:R-:W0:Y:S02]  /*01c0*/  MUFU.SQRT R7, R6 ;  /* 0x0000000600077308 */ /* 0x000e240000002000 */
[C---:B0-----:R-:W-:Y:S02]  /*01d0*/  FSETP.GT.AND P0, PT, R7.reuse, 8.50705917302346158658e+37, PT ;  /* 0x7e8000000700780b */ /* 0x041fe40003f04000 */
[----:B------:R-:W-:-:S11]  /*01e0*/  FSETP.GEU.AND P1, PT, R7, 1.175494350822287508e-38, PT ;  /* 0x008000000700780b */ /* 0x000fd60003f2e000 */
[----:B------:R-:W-:-:S04]  /*01f0*/  @P0 FMUL R7, R7, 0.25 ;  /* 0x3e80000007070820 */ /* 0x000fc80000400000 */
[----:B------:R-:W-:-:S06]  /*0200*/  @!P1 FMUL R7, R7, 16777216 ;  /* 0x4b80000007079820 */ /* 0x000fcc0000400000 */
[----:B------:R-:W0:Y:S01]  /*0210*/  MUFU.RCP R7, R7 ;  /* 0x0000000700077308 */ /* 0x000e220000001000 */
[----:B------:R-:W-:Y:S01]  /*0220*/  FSEL R4, R4, 1, P0 ;  /* 0x3f80000004047808 */ /* 0x000fe20000000000 */
[----:B----4-:R-:W-:-:S04]  /*0230*/  FADD R2, R2, -R5 ;  /* 0x8000000502027221 */ /* 0x010fc80000000000 */
[----:B------:R-:W-:-:S04]  /*0240*/  @!P1 FMUL R4, R4, 16777216 ;  /* 0x4b80000004049820 */ /* 0x000fc80000400000 */
[----:B0-----:R-:W-:-:S04]  /*0250*/  FMUL R3, R7, R4 ;  /* 0x0000000407037220 */ /* 0x001fc80000400000 */
[----:B------:R-:W-:-:S04]  /*0260*/  FMUL R2, R2, R3 ;  /* 0x0000000302027220 */ /* 0x000fc80000400000 */
[----:B-----5:R-:W-:Y:S02]  /*0270*/  FFMA R8, R8, R2, R11 ;  /* 0x0000000208087223 */ /* 0x020fe4000000000b */
[----:B------:R-:W0:Y:S03]  /*0280*/  LDC.64 R2, c[0x0][0x238] ;  /* 0x00008e00ff027b82 */ /* 0x000e260000000a00 */
[----:B------:R-:W-:-:S04]  /*0290*/  FSETP.GTU.AND P0, PT, R8, RZ, PT ;  /* 0x000000ff0800720b */ /* 0x000fc80003f0c000 */
[----:B------:R-:W-:-:S04]  /*02a0*/  FSEL R5, R8, RZ, P0 ;  /* 0x000000ff08057208 */ /* 0x000fc80000000000 */
[C---:B------:R-:W-:Y:S02]  /*02b0*/  FSETP.GEU.AND P1, PT, R5.reuse, 6, PT ;  /* 0x40c000000500780b */ /* 0x040fe40003f2e000 */
[----:B------:R-:W-:Y:S01]  /*02c0*/  FSETP.NAN.AND P0, PT, R5, R5, PT ;  /* 0x000000050500720b */ /* 0x000fe20003f08000 */
[----:B0-----:R-:W-:-:S10]  /*02d0*/  IMAD.WIDE R2, R0, 0x4, R2 ;  /* 0x0000000400027825 */ /* 0x001fd400078e0202 */
[----:B------:R-:W-:-:S05]  /*02e0*/  @P1 SEL R5, R5, 0x40c00000, P0 ;  /* 0x40c0000005051807 */ /* 0x000fca0000000000 */
[----:B------:R-:W-:Y:S01]  /*02f0*/  STG.E desc[UR4][R2.64], R5 ;  /* 0x0000000502007986 */ /* 0x000fe2000c101904 */
[----:B------:R-:W-:Y:S05]  /*0300*/  EXIT ;  /* 0x000000000000794d */ /* 0x000fea0003800000 */
.L_x_0:
[----:B------:R-:W-:-:S00]  /*0310*/  BRA `(.L_x_0) ;  /* 0xfffffffc00fc7947 */ /* 0x000fc0000383ffff */
[----:B------:R-:W-:-:S00]  /*0320*/  NOP ;  /* 0x0000000000007918 */ /* 0x000fc00000000000 */
        /* <DEDUP_REMOVED lines=13> */
.L_x_1:


//--------------------- .nv.global.init           --------------------------
	.section	.nv.global.init,"aw",@progbits
.nv.global.init:
	.type		_$_str,@object
	.size		_$_str,(_$_str_$_2 - _$_str)
_$_str:
        /*0000*/ 	.byte	0x5f, 0x5f, 0x43, 0x55, 0x44, 0x41, 0x5f, 0x46, 0x54, 0x5a, 0x00
	.type		_$_str_$_2,@object
	.size		_$_str_$_2,(.L_1 - _$_str_$_2)
_$_str_$_2:
        /*000b*/ 	.byte	0x5f, 0x5f, 0x43, 0x55, 0x44, 0x41, 0x5f, 0x50, 0x52, 0x45, 0x43, 0x5f, 0x53, 0x51, 0x52, 0x54
        /*001b*/ 	.byte	0x00
.L_1:


//--------------------- .nv.constant0.triton_poi_fused__native_batch_norm_legit_no_training_hardtanh_20 --------------------------
	.section	.nv.constant0.triton_poi_fused__native_batch_norm_legit_no_training_hardtanh_20,"a",@progbits
	.sectionflags	@""
	.align	4
.nv.constant0.triton_poi_fused__native_batch_norm_legit_no_training_hardtanh_20:
	.zero		580
